	.headerflags	@"EF_CUDA_TEXMODE_UNIFIED EF_CUDA_64BIT_ADDRESS EF_CUDA_ACCELERATORS EF_CUDA_SM90 EF_CUDA_VIRTUAL_SM(EF_CUDA_SM90)"
	.elftype	@"ET_EXEC"


//--------------------- .nv.info                  --------------------------
	.section	.nv.info,"",@"SHT_CUDA_INFO"
	.align	4


	//----- nvinfo : EIATTR_REGCOUNT
	.align		4
        /*0000*/ 	.byte	0x04, 0x2f
        /*0002*/ 	.short	(.L_1 - .L_0)
	.align		4
.L_0:
        /*0004*/ 	.word	index@(triton_poi_fused_convolution_45)
        /*0008*/ 	.word	0x0000000c


	//----- nvinfo : EIATTR_MIN_STACK_SIZE
	.align		4
.L_1:
        /*000c*/ 	.byte	0x04, 0x12
        /*000e*/ 	.short	(.L_3 - .L_2)
	.align		4
.L_2:
        /*0010*/ 	.word	index@(triton_poi_fused_convolution_45)
        /*0014*/ 	.word	0x00000000


	//----- nvinfo : EIATTR_FRAME_SIZE
	.align		4
.L_3:
        /*0018*/ 	.byte	0x04, 0x11
        /*001a*/ 	.short	(.L_5 - .L_4)
	.align		4
.L_4:
        /*001c*/ 	.word	index@(triton_poi_fused_convolution_45)
        /*0020*/ 	.word	0x00000000


	//----- nvinfo : EIATTR_MIN_STACK_SIZE
	.align		4
.L_5:
        /*0024*/ 	.byte	0x04, 0x12
        /*0026*/ 	.short	(.L_7 - .L_6)
	.align		4
.L_6:
        /*0028*/ 	.word	index@(triton_poi_fused_convolution_45)
        /*002c*/ 	.word	0x00000000
.L_7:


//--------------------- .nv.info.triton_poi_fused_convolution_45 --------------------------
	.section	.nv.info.triton_poi_fused_convolution_45,"",@"SHT_CUDA_INFO"
	.sectionflags	@""
	.align	4


	//----- nvinfo : EIATTR_CUDA_API_VERSION
	.align		4
        /*0000*/ 	.byte	0x04, 0x37
        /*0002*/ 	.short	(.L_9 - .L_8)
.L_8:
        /*0004*/ 	.word	0x0000007c


	//----- nvinfo : EIATTR_KPARAM_INFO
	.align		4
.L_9:
        /*0008*/ 	.byte	0x04, 0x17
        /*000a*/ 	.short	(.L_11 - .L_10)
.L_10:
        /*000c*/ 	.word	0x00000000
        /*0010*/ 	.short	0x0002
        /*0012*/ 	.short	0x0010
        /*0014*/ 	.byte	0x00, 0xf0, 0x11, 0x00


	//----- nvinfo : EIATTR_KPARAM_INFO
	.align		4
.L_11:
        /*0018*/ 	.byte	0x04, 0x17
        /*001a*/ 	.short	(.L_13 - .L_12)
.L_12:
        /*001c*/ 	.word	0x00000000
        /*0020*/ 	.short	0x0001
        /*0022*/ 	.short	0x0008
        /*0024*/ 	.byte	0x00, 0xf4, 0x21, 0x00


	//----- nvinfo : EIATTR_KPARAM_INFO
	.align		4
.L_13:
        /*0028*/ 	.byte	0x04, 0x17
        /*002a*/ 	.short	(.L_15 - .L_14)
.L_14:
        /*002c*/ 	.word	0x00000000
        /*0030*/ 	.short	0x0000
        /*0032*/ 	.short	0x0000
        /*0034*/ 	.byte	0x00, 0xf4, 0x21, 0x00


	//----- nvinfo : EIATTR_SPARSE_MMA_MASK
	.align		4
.L_15:
        /*0038*/ 	.byte	0x03, 0x50
        /*003a*/ 	.short	0x0000


	//----- nvinfo : EIATTR_MAXREG_COUNT
	.align		4
        /*003c*/ 	.byte	0x03, 0x1b
        /*003e*/ 	.short	0x00ff


	//----- nvinfo : EIATTR_EXIT_INSTR_OFFSETS
	.align		4
        /*0040*/ 	.byte	0x04, 0x1c
        /*0042*/ 	.short	(.L_17 - .L_16)


	//   ....[0]....
.L_16:
        /*0044*/ 	.word	0x00000170


	//----- nvinfo : EIATTR_REQNTID
	.align		4
.L_17:
        /*0048*/ 	.byte	0x04, 0x10
        /*004a*/ 	.short	(.L_19 - .L_18)
.L_18:
        /*004c*/ 	.word	0x00000100
        /*0050*/ 	.word	0x00000001
        /*0054*/ 	.word	0x00000001


	//----- nvinfo : EIATTR_CBANK_PARAM_SIZE
	.align		4
.L_19:
        /*0058*/ 	.byte	0x03, 0x19
        /*005a*/ 	.short	0x0014


	//----- nvinfo : EIATTR_PARAM_CBANK
	.align		4
        /*005c*/ 	.byte	0x04, 0x0a
        /*005e*/ 	.short	(.L_21 - .L_20)
	.align		4
.L_20:
        /*0060*/ 	.word	index@(.nv.constant0.triton_poi_fused_convolution_45)
        /*0064*/ 	.short	0x0210
        /*0066*/ 	.short	0x0014


	//----- nvinfo : EIATTR_SW_WAR
	.align		4
.L_21:
        /*0068*/ 	.byte	0x04, 0x36
        /*006a*/ 	.short	(.L_23 - .L_22)
.L_22:
        /*006c*/ 	.word	0x00000008
.L_23:


//--------------------- .nv.callgraph             --------------------------
	.section	.nv.callgraph,"",@"SHT_CUDA_CALLGRAPH"
	.align	4
	.sectionentsize	8
	.align		4
        /*0000*/ 	.word	0x00000000
	.align		4
        /*0004*/ 	.word	0xffffffff
	.align		4
        /*0008*/ 	.word	0x00000000
	.align		4
        /*000c*/ 	.word	0xfffffffe
	.align		4
        /*0010*/ 	.word	0x00000000
	.align		4
        /*0014*/ 	.word	0xfffffffd
	.align		4
        /*0018*/ 	.word	0x00000000
	.align		4
        /*001c*/ 	.word	0xfffffffc


//--------------------- .text.triton_poi_fused_convolution_45 --------------------------
	.section	.text.triton_poi_fused_convolution_45,"ax",@progbits
	.align	128
        .global         triton_poi_fused_convolution_45
        .type           triton_poi_fused_convolution_45,@function
        .size           triton_poi_fused_convolution_45,(.L_x_1 - triton_poi_fused_convolution_45)
        .other          triton_poi_fused_convolution_45,@"STO_CUDA_ENTRY STV_DEFAULT"
triton_poi_fused_convolution_45:
.text.triton_poi_fused_convolution_45:
[----:B------:R-:W-:Y:S01]  /*0000*/  LDC R1, c[0x0][0x28] ;  /* 0x00000a00ff017b82 */ /* 0x000fe20000000800 */
[----:B------:R-:W1:Y:S07]  /*0010*/  S2R R0, SR_TID.X ;  /* 0x0000000000007919 */ /* 0x000e6e0000002100 */
[----:B------:R-:W2:Y:S01]  /*0020*/  LDC.64 R4, c[0x0][0x218] ;  /* 0x00008600ff047b82 */ /* 0x000ea20000000a00 */
[----:B------:R-:W-:Y:S01]  /*0030*/  ULDC.64 UR4, c[0x0][0x208] ;  /* 0x0000820000047ab9 */ /* 0x000fe20000000a00 */
[----:B------:R-:W3:Y:S06]  /*0040*/  S2R R7, SR_CTAID.X ;  /* 0x0000000000077919 */ /* 0x000eec0000002500 */
[----:B------:R-:W4:Y:S01]  /*0050*/  LDC.64 R2, c[0x0][0x210] ;  /* 0x00008400ff027b82 */ /* 0x000f220000000a00 */
[----:B-1----:R-:W-:Y:S01]  /*0060*/  IMAD.SHL.U32 R0, R0, 0x2, RZ ;  /* 0x0000000200007824 */ /* 0x002fe200078e00ff */
[----:B---3--:R-:W-:-:S04]  /*0070*/  SHF.R.S32.HI R6, RZ, 0x16, R7 ;  /* 0x00000016ff067819 */ /* 0x008fc80000011407 */
[----:B------:R-:W-:Y:S02]  /*0080*/  LOP3.LUT R0, R0, 0x1fe, RZ, 0xc0, !PT ;  /* 0x000001fe00007812 */ /* 0x000fe400078ec0ff */
[----:B------:R-:W-:-:S03]  /*0090*/  SGXT R6, R6, 0x1 ;  /* 0x000000010606781a */ /* 0x000fc60000000200 */
[----:B------:R-:W-:-:S04]  /*00a0*/  IMAD R7, R7, 0x200, R0 ;  /* 0x0000020007077824 */ /* 0x000fc800078e0200 */
[----:B----4-:R-:W-:Y:S01]  /*00b0*/  IMAD.WIDE R2, R7, 0x4, R2 ;  /* 0x0000000407027825 */ /* 0x010fe200078e0202 */
[----:B------:R-:W-:-:S04]  /*00c0*/  LEA.HI R6, R6, R7, RZ, 0x8 ;  /* 0x0000000706067211 */ /* 0x000fc800078f40ff */
[----:B------:R-:W-:-:S04]  /*00d0*/  SHF.R.S32.HI R6, RZ, 0x8, R6 ;  /* 0x00000008ff067819 */ /* 0x000fc80000011406 */
[----:B------:R-:W-:-:S04]  /*00e0*/  LEA.HI R0, R6, R6, RZ, 0x8 ;  /* 0x0000000606007211 */ /* 0x000fc800078f40ff */
[----:B------:R-:W-:-:S05]  /*00f0*/  LOP3.LUT R9, R0, 0xffffff00, RZ, 0xc0, !PT ;  /* 0xffffff0000097812 */ /* 0x000fca00078ec0ff */
[----:B------:R-:W-:Y:S02]  /*0100*/  IMAD.IADD R9, R6, 0x1, -R9 ;  /* 0x0000000106097824 */ /* 0x000fe400078e0a09 */
[----:B------:R-:W3:Y:S02]  /*0110*/  LDG.E.64 R6, desc[UR4][R2.64] ;  /* 0x0000000402067981 */ /* 0x000ee4000c1e1b00 */
[----:B--2---:R-:W-:-:S06]  /*0120*/  IMAD.WIDE R4, R9, 0x4, R4 ;  /* 0x0000000409047825 */ /* 0x004fcc00078e0204 */
[----:B------:R-:W3:Y:S02]  /*0130*/  LDG.E.EL R4, desc[UR4][R4.64] ;  /* 0x0000000404047981 */ /* 0x000ee4000c2e1900 */
[--C-:B---3--:R-:W-:Y:S01]  /*0140*/  FADD R6, R6, R4.reuse ;  /* 0x0000000406067221 */ /* 0x108fe20000000000 */
[----:B------:R-:W-:-:S05]  /*0150*/  FADD R7, R7, R4 ;  /* 0x0000000407077221 */ /* 0x000fca0000000000 */
[----:B------:R-:W-:Y:S01]  /*0160*/  STG.E.64 desc[UR4][R2.64], R6 ;  /* 0x0000000602007986 */ /* 0x000fe2000c101b04 */
[----:B------:R-:W-:Y:S05]  /*0170*/  EXIT ;  /* 0x000000000000794d */ /* 0x000fea0003800000 */
.L_x_0:
[----:B------:R-:W-:-:S00]  /*0180*/  BRA `(.L_x_0) ;  /* 0xfffffffc00fc7947 */ /* 0x000fc0000383ffff */
[----:B------:R-:W-:-:S00]  /*0190*/  NOP ;  /* 0x0000000000007918 */ /* 0x000fc00000000000 */
        /* <DEDUP_REMOVED lines=14> */
.L_x_1:


//--------------------- .nv.constant0.triton_poi_fused_convolution_45 --------------------------
	.section	.nv.constant0.triton_poi_fused_convolution_45,"a",@progbits
	.sectionflags	@""
	.align	4
.nv.constant0.triton_poi_fused_convolution_45:
	.zero		548
